//
// Generated by NVIDIA NVVM Compiler
//
// Compiler Build ID: CL-36424714
// Cuda compilation tools, release 13.0, V13.0.88
// Based on NVVM 20.0.0
//

.version 9.0
.target sm_100
.address_size 64

	// .globl	_Z17transposeOnGPURowPiS_ii

.visible .entry _Z17transposeOnGPURowPiS_ii(
	.param .u64 .ptr .align 1 _Z17transposeOnGPURowPiS_ii_param_0,
	.param .u64 .ptr .align 1 _Z17transposeOnGPURowPiS_ii_param_1,
	.param .u32 _Z17transposeOnGPURowPiS_ii_param_2,
	.param .u32 _Z17transposeOnGPURowPiS_ii_param_3
)
{
	.reg .pred 	%p<4>;
	.reg .b32 	%r<16>;
	.reg .b64 	%rd<9>;

	ld.param.u64 	%rd1, [_Z17transposeOnGPURowPiS_ii_param_0];
	ld.param.u64 	%rd2, [_Z17transposeOnGPURowPiS_ii_param_1];
	ld.param.u32 	%r3, [_Z17transposeOnGPURowPiS_ii_param_2];
	ld.param.u32 	%r5, [_Z17transposeOnGPURowPiS_ii_param_3];
	mov.u32 	%r6, %ctaid.x;
	mov.u32 	%r7, %ntid.x;
	mov.u32 	%r8, %tid.x;
	mad.lo.s32 	%r1, %r6, %r7, %r8;
	mov.u32 	%r9, %ctaid.y;
	mov.u32 	%r10, %ntid.y;
	mov.u32 	%r11, %tid.y;
	mad.lo.s32 	%r12, %r9, %r10, %r11;
	setp.ge.s32 	%p1, %r1, %r3;
	setp.ge.s32 	%p2, %r12, %r5;
	or.pred  	%p3, %p1, %p2;
	@%p3 bra 	$L__BB0_2;
	cvta.to.global.u64 	%rd3, %rd1;
	cvta.to.global.u64 	%rd4, %rd2;
	mad.lo.s32 	%r13, %r3, %r12, %r1;
	mul.wide.s32 	%rd5, %r13, 4;
	add.s64 	%rd6, %rd3, %rd5;
	ld.global.u32 	%r14, [%rd6];
	mad.lo.s32 	%r15, %r5, %r1, %r12;
	mul.wide.s32 	%rd7, %r15, 4;
	add.s64 	%rd8, %rd4, %rd7;
	st.global.u32 	[%rd8], %r14;
$L__BB0_2:
	ret;

}
	// .globl	_Z17transposeOnGPUColPiS_ii
.visible .entry _Z17transposeOnGPUColPiS_ii(
	.param .u64 .ptr .align 1 _Z17transposeOnGPUColPiS_ii_param_0,
	.param .u64 .ptr .align 1 _Z17transposeOnGPUColPiS_ii_param_1,
	.param .u32 _Z17transposeOnGPUColPiS_ii_param_2,
	.param .u32 _Z17transposeOnGPUColPiS_ii_param_3
)
{
	.reg .pred 	%p<4>;
	.reg .b32 	%r<16>;
	.reg .b64 	%rd<9>;

	ld.param.u64 	%rd1, [_Z17transposeOnGPUColPiS_ii_param_0];
	ld.param.u64 	%rd2, [_Z17transposeOnGPUColPiS_ii_param_1];
	ld.param.u32 	%r3, [_Z17transposeOnGPUColPiS_ii_param_2];
	ld.param.u32 	%r5, [_Z17transposeOnGPUColPiS_ii_param_3];
	mov.u32 	%r6, %ntid.x;
	mov.u32 	%r7, %ctaid.x;
	mov.u32 	%r8, %tid.x;
	mad.lo.s32 	%r1, %r6, %r7, %r8;
	mov.u32 	%r9, %ntid.y;
	mov.u32 	%r10, %ctaid.y;
	mov.u32 	%r11, %tid.y;
	mad.lo.s32 	%r12, %r9, %r10, %r11;
	setp.ge.u32 	%p1, %r1, %r3;
	setp.ge.u32 	%p2, %r12, %r5;
	or.pred  	%p3, %p1, %p2;
	@%p3 bra 	$L__BB1_2;
	cvta.to.global.u64 	%rd3, %rd1;
	cvta.to.global.u64 	%rd4, %rd2;
	mad.lo.s32 	%r13, %r5, %r1, %r12;
	mul.wide.u32 	%rd5, %r13, 4;
	add.s64 	%rd6, %rd3, %rd5;
	ld.global.u32 	%r14, [%rd6];
	mad.lo.s32 	%r15, %r3, %r12, %r1;
	mul.wide.u32 	%rd7, %r15, 4;
	add.s64 	%rd8, %rd4, %rd7;
	st.global.u32 	[%rd8], %r14;
$L__BB1_2:
	ret;

}
	// .globl	_Z24transposeOnGPURowUnroll4PiS_ii
.visible .entry _Z24transposeOnGPURowUnroll4PiS_ii(
	.param .u64 .ptr .align 1 _Z24transposeOnGPURowUnroll4PiS_ii_param_0,
	.param .u64 .ptr .align 1 _Z24transposeOnGPURowUnroll4PiS_ii_param_1,
	.param .u32 _Z24transposeOnGPURowUnroll4PiS_ii_param_2,
	.param .u32 _Z24transposeOnGPURowUnroll4PiS_ii_param_3
)
{
	.reg .pred 	%p<4>;
	.reg .b32 	%r<29>;
	.reg .b64 	%rd<21>;

	ld.param.u64 	%rd1, [_Z24transposeOnGPURowUnroll4PiS_ii_param_0];
	ld.param.u64 	%rd2, [_Z24transposeOnGPURowUnroll4PiS_ii_param_1];
	ld.param.u32 	%r5, [_Z24transposeOnGPURowUnroll4PiS_ii_param_2];
	ld.param.u32 	%r6, [_Z24transposeOnGPURowUnroll4PiS_ii_param_3];
	mov.u32 	%r7, %ctaid.x;
	mov.u32 	%r1, %ntid.x;
	mul.lo.s32 	%r8, %r1, %r7;
	shl.b32 	%r9, %r8, 2;
	mov.u32 	%r10, %tid.x;
	add.s32 	%r11, %r9, %r10;
	mov.u32 	%r12, %ctaid.y;
	mov.u32 	%r13, %ntid.y;
	mov.u32 	%r14, %tid.y;
	mad.lo.s32 	%r15, %r12, %r13, %r14;
	mad.lo.s32 	%r2, %r5, %r15, %r11;
	mad.lo.s32 	%r3, %r6, %r11, %r15;
	mad.lo.s32 	%r17, %r1, 3, %r11;
	setp.ge.u32 	%p1, %r17, %r5;
	setp.ge.s32 	%p2, %r15, %r6;
	or.pred  	%p3, %p1, %p2;
	@%p3 bra 	$L__BB2_2;
	cvta.to.global.u64 	%rd3, %rd1;
	cvta.to.global.u64 	%rd4, %rd2;
	mul.wide.s32 	%rd5, %r2, 4;
	add.s64 	%rd6, %rd3, %rd5;
	ld.global.u32 	%r18, [%rd6];
	mul.wide.s32 	%rd7, %r3, 4;
	add.s64 	%rd8, %rd4, %rd7;
	st.global.u32 	[%rd8], %r18;
	add.s32 	%r19, %r2, %r1;
	mul.wide.u32 	%rd9, %r19, 4;
	add.s64 	%rd10, %rd3, %rd9;
	ld.global.u32 	%r20, [%rd10];
	mul.lo.s32 	%r21, %r6, %r1;
	add.s32 	%r22, %r3, %r21;
	mul.wide.u32 	%rd11, %r22, 4;
	add.s64 	%rd12, %rd4, %rd11;
	st.global.u32 	[%rd12], %r20;
	add.s32 	%r23, %r19, %r1;
	mul.wide.u32 	%rd13, %r23, 4;
	add.s64 	%rd14, %rd3, %rd13;
	ld.global.u32 	%r24, [%rd14];
	add.s32 	%r25, %r22, %r21;
	mul.wide.u32 	%rd15, %r25, 4;
	add.s64 	%rd16, %rd4, %rd15;
	st.global.u32 	[%rd16], %r24;
	add.s32 	%r26, %r23, %r1;
	mul.wide.u32 	%rd17, %r26, 4;
	add.s64 	%rd18, %rd3, %rd17;
	ld.global.u32 	%r27, [%rd18];
	add.s32 	%r28, %r25, %r21;
	mul.wide.u32 	%rd19, %r28, 4;
	add.s64 	%rd20, %rd4, %rd19;
	st.global.u32 	[%rd20], %r27;
$L__BB2_2:
	ret;

}
	// .globl	_Z24transposeOnGPUColUnroll4PiS_ii
.visible .entry _Z24transposeOnGPUColUnroll4PiS_ii(
	.param .u64 .ptr .align 1 _Z24transposeOnGPUColUnroll4PiS_ii_param_0,
	.param .u64 .ptr .align 1 _Z24transposeOnGPUColUnroll4PiS_ii_param_1,
	.param .u32 _Z24transposeOnGPUColUnroll4PiS_ii_param_2,
	.param .u32 _Z24transposeOnGPUColUnroll4PiS_ii_param_3
)
{
	.reg .pred 	%p<4>;
	.reg .b32 	%r<28>;
	.reg .b64 	%rd<21>;

	ld.param.u64 	%rd1, [_Z24transposeOnGPUColUnroll4PiS_ii_param_0];
	ld.param.u64 	%rd2, [_Z24transposeOnGPUColUnroll4PiS_ii_param_1];
	ld.param.u32 	%r5, [_Z24transposeOnGPUColUnroll4PiS_ii_param_2];
	ld.param.u32 	%r6, [_Z24transposeOnGPUColUnroll4PiS_ii_param_3];
	mov.u32 	%r1, %ntid.x;
	mov.u32 	%r7, %ctaid.x;
	mov.u32 	%r8, %tid.x;
	mul.lo.s32 	%r9, %r1, 3;
	mad.lo.s32 	%r10, %r9, %r7, %r8;
	mov.u32 	%r11, %ntid.y;
	mov.u32 	%r12, %ctaid.y;
	mov.u32 	%r13, %tid.y;
	mad.lo.s32 	%r14, %r11, %r12, %r13;
	mad.lo.s32 	%r2, %r6, %r10, %r14;
	mad.lo.s32 	%r3, %r5, %r14, %r10;
	add.s32 	%r16, %r10, %r9;
	setp.ge.u32 	%p1, %r16, %r5;
	setp.ge.u32 	%p2, %r14, %r6;
	or.pred  	%p3, %p1, %p2;
	@%p3 bra 	$L__BB3_2;
	cvta.to.global.u64 	%rd3, %rd1;
	cvta.to.global.u64 	%rd4, %rd2;
	mul.wide.s32 	%rd5, %r2, 4;
	add.s64 	%rd6, %rd3, %rd5;
	ld.global.u32 	%r17, [%rd6];
	mul.wide.s32 	%rd7, %r3, 4;
	add.s64 	%rd8, %rd4, %rd7;
	st.global.u32 	[%rd8], %r17;
	mul.lo.s32 	%r18, %r6, %r1;
	add.s32 	%r19, %r2, %r18;
	mul.wide.u32 	%rd9, %r19, 4;
	add.s64 	%rd10, %rd3, %rd9;
	ld.global.u32 	%r20, [%rd10];
	add.s32 	%r21, %r3, %r1;
	mul.wide.u32 	%rd11, %r21, 4;
	add.s64 	%rd12, %rd4, %rd11;
	st.global.u32 	[%rd12], %r20;
	add.s32 	%r22, %r19, %r18;
	mul.wide.u32 	%rd13, %r22, 4;
	add.s64 	%rd14, %rd3, %rd13;
	ld.global.u32 	%r23, [%rd14];
	add.s32 	%r24, %r21, %r1;
	mul.wide.u32 	%rd15, %r24, 4;
	add.s64 	%rd16, %rd4, %rd15;
	st.global.u32 	[%rd16], %r23;
	add.s32 	%r25, %r22, %r18;
	mul.wide.u32 	%rd17, %r25, 4;
	add.s64 	%rd18, %rd3, %rd17;
	ld.global.u32 	%r26, [%rd18];
	add.s32 	%r27, %r24, %r1;
	mul.wide.u32 	%rd19, %r27, 4;
	add.s64 	%rd20, %rd4, %rd19;
	st.global.u32 	[%rd20], %r26;
$L__BB3_2:
	ret;

}


// ===== COMPILED SASS (sm_100) =====

	.target	sm_100

	.elftype	@"ET_EXEC"


//--------------------- .note.nv.tkinfo           --------------------------
	.section	.note.nv.tkinfo,"",@"SHT_NOTE"
	.sectionflags	@"SHF_NOTE_NV_TKINFO"
	.tkinfo
        /*0018*/ 	.word	0x00000002
        /*0030*/ 	.string	""
        /*0030*/ 	.string	"ptxas"
        /*0030*/ 	.string	"Cuda compilation tools, release 13.0, V13.0.88"
        /*0030*/ 	.string	"Build cuda_13.0.r13.0/compiler.36424714_0"
        /*0030*/ 	.string	"-arch sm_100 -m 64 "



//--------------------- .note.nv.cuinfo           --------------------------
	.section	.note.nv.cuinfo,"",@"SHT_NOTE"
	.sectionflags	@"SHF_NOTE_NV_CUINFO"
        /*0018*/ 	.short	0x0002
        /*001a*/ 	.short	0x0064
        /*001c*/ 	.short	0x0082
	.zero		2


//--------------------- .nv.info                  --------------------------
	.section	.nv.info,"",@"SHT_CUDA_INFO"
	.align	4


	//----- nvinfo : EIATTR_REGCOUNT
	.align		4
        /*0000*/ 	.byte	0x04, 0x2f
        /*0002*/ 	.short	(.L_1 - .L_0)
	.align		4
.L_0:
        /*0004*/ 	.word	index@(_Z17transposeOnGPURowPiS_ii)
        /*0008*/ 	.word	0x0000000a


	//----- nvinfo : EIATTR_FRAME_SIZE
	.align		4
.L_1:
        /*000c*/ 	.byte	0x04, 0x11
        /*000e*/ 	.short	(.L_3 - .L_2)
	.align		4
.L_2:
        /*0010*/ 	.word	index@(_Z17transposeOnGPURowPiS_ii)
        /*0014*/ 	.word	0x00000000


	//----- nvinfo : EIATTR_REGCOUNT
	.align		4
.L_3:
        /*0018*/ 	.byte	0x04, 0x2f
        /*001a*/ 	.short	(.L_5 - .L_4)
	.align		4
.L_4:
        /*001c*/ 	.word	index@(_Z17transposeOnGPUColPiS_ii)
        /*0020*/ 	.word	0x0000000a


	//----- nvinfo : EIATTR_FRAME_SIZE
	.align		4
.L_5:
        /*0024*/ 	.byte	0x04, 0x11
        /*0026*/ 	.short	(.L_7 - .L_6)
	.align		4
.L_6:
        /*0028*/ 	.word	index@(_Z17transposeOnGPUColPiS_ii)
        /*002c*/ 	.word	0x00000000


	//----- nvinfo : EIATTR_REGCOUNT
	.align		4
.L_7:
        /*0030*/ 	.byte	0x04, 0x2f
        /*0032*/ 	.short	(.L_9 - .L_8)
	.align		4
.L_8:
        /*0034*/ 	.word	index@(_Z24transposeOnGPURowUnroll4PiS_ii)
        /*0038*/ 	.word	0x00000018


	//----- nvinfo : EIATTR_FRAME_SIZE
	.align		4
.L_9:
        /*003c*/ 	.byte	0x04, 0x11
        /*003e*/ 	.short	(.L_11 - .L_10)
	.align		4
.L_10:
        /*0040*/ 	.word	index@(_Z24transposeOnGPURowUnroll4PiS_ii)
        /*0044*/ 	.word	0x00000000


	//----- nvinfo : EIATTR_REGCOUNT
	.align		4
.L_11:
        /*0048*/ 	.byte	0x04, 0x2f
        /*004a*/ 	.short	(.L_13 - .L_12)
	.align		4
.L_12:
        /*004c*/ 	.word	index@(_Z24transposeOnGPUColUnroll4PiS_ii)
        /*0050*/ 	.word	0x00000018


	//----- nvinfo : EIATTR_FRAME_SIZE
	.align		4
.L_13:
        /*0054*/ 	.byte	0x04, 0x11
        /*0056*/ 	.short	(.L_15 - .L_14)
	.align		4
.L_14:
        /*0058*/ 	.word	index@(_Z24transposeOnGPUColUnroll4PiS_ii)
        /*005c*/ 	.word	0x00000000


	//----- nvinfo : EIATTR_MIN_STACK_SIZE
	.align		4
.L_15:
        /*0060*/ 	.byte	0x04, 0x12
        /*0062*/ 	.short	(.L_17 - .L_16)
	.align		4
.L_16:
        /*0064*/ 	.word	index@(_Z24transposeOnGPUColUnroll4PiS_ii)
        /*0068*/ 	.word	0x00000000


	//----- nvinfo : EIATTR_MIN_STACK_SIZE
	.align		4
.L_17:
        /*006c*/ 	.byte	0x04, 0x12
        /*006e*/ 	.short	(.L_19 - .L_18)
	.align		4
.L_18:
        /*0070*/ 	.word	index@(_Z24transposeOnGPURowUnroll4PiS_ii)
        /*0074*/ 	.word	0x00000000


	//----- nvinfo : EIATTR_MIN_STACK_SIZE
	.align		4
.L_19:
        /*0078*/ 	.byte	0x04, 0x12
        /*007a*/ 	.short	(.L_21 - .L_20)
	.align		4
.L_20:
        /*007c*/ 	.word	index@(_Z17transposeOnGPUColPiS_ii)
        /*0080*/ 	.word	0x00000000


	//----- nvinfo : EIATTR_MIN_STACK_SIZE
	.align		4
.L_21:
        /*0084*/ 	.byte	0x04, 0x12
        /*0086*/ 	.short	(.L_23 - .L_22)
	.align		4
.L_22:
        /*0088*/ 	.word	index@(_Z17transposeOnGPURowPiS_ii)
        /*008c*/ 	.word	0x00000000
.L_23:


//--------------------- .nv.compat                --------------------------
	.section	.nv.compat,"",@"SHT_CUDA_COMPAT_INFO"
	.align	4
        /*0000*/ 	.byte	0x02, 0x09, 0x00, 0x00, 0x02, 0x02, 0x01, 0x00, 0x02, 0x05, 0x05, 0x00, 0x03, 0x07, 0x01, 0x01
        /*0010*/ 	.byte	0x02, 0x03, 0x00, 0x00, 0x02, 0x06, 0x01, 0x00, 0x04, 0x0b, 0x08, 0x00, 0x09, 0x00, 0x00, 0x00
        /*0020*/ 	.byte	0x00, 0x00, 0x00, 0x00


//--------------------- .nv.info._Z24transposeOnGPUColUnroll4PiS_ii --------------------------
	.section	.nv.info._Z24transposeOnGPUColUnroll4PiS_ii,"",@"SHT_CUDA_INFO"
	.sectionflags	@""
	.align	4


	//----- nvinfo : EIATTR_CUDA_API_VERSION
	.align		4
        /*0000*/ 	.byte	0x04, 0x37
        /*0002*/ 	.short	(.L_25 - .L_24)
.L_24:
        /*0004*/ 	.word	0x00000082


	//----- nvinfo : EIATTR_KPARAM_INFO
	.align		4
.L_25:
        /*0008*/ 	.byte	0x04, 0x17
        /*000a*/ 	.short	(.L_27 - .L_26)
.L_26:
        /*000c*/ 	.word	0x00000000
        /*0010*/ 	.short	0x0003
        /*0012*/ 	.short	0x0014
        /*0014*/ 	.byte	0x00, 0xf0, 0x11, 0x00


	//----- nvinfo : EIATTR_KPARAM_INFO
	.align		4
.L_27:
        /*0018*/ 	.byte	0x04, 0x17
        /*001a*/ 	.short	(.L_29 - .L_28)
.L_28:
        /*001c*/ 	.word	0x00000000
        /*0020*/ 	.short	0x0002
        /*0022*/ 	.short	0x0010
        /*0024*/ 	.byte	0x00, 0xf0, 0x11, 0x00


	//----- nvinfo : EIATTR_KPARAM_INFO
	.align		4
.L_29:
        /*0028*/ 	.byte	0x04, 0x17
        /*002a*/ 	.short	(.L_31 - .L_30)
.L_30:
        /*002c*/ 	.word	0x00000000
        /*0030*/ 	.short	0x0001
        /*0032*/ 	.short	0x0008
        /*0034*/ 	.byte	0x00, 0xf5, 0x21, 0x00


	//----- nvinfo : EIATTR_KPARAM_INFO
	.align		4
.L_31:
        /*0038*/ 	.byte	0x04, 0x17
        /*003a*/ 	.short	(.L_33 - .L_32)
.L_32:
        /*003c*/ 	.word	0x00000000
        /*0040*/ 	.short	0x0000
        /*0042*/ 	.short	0x0000
        /*0044*/ 	.byte	0x00, 0xf5, 0x21, 0x00


	//----- nvinfo : EIATTR_SPARSE_MMA_MASK
	.align		4
.L_33:
        /*0048*/ 	.byte	0x03, 0x50
        /*004a*/ 	.short	0x0000


	//----- nvinfo : EIATTR_MAXREG_COUNT
	.align		4
        /*004c*/ 	.byte	0x03, 0x1b
        /*004e*/ 	.short	0x00ff


	//----- nvinfo : EIATTR_MERCURY_ISA_VERSION
	.align		4
        /*0050*/ 	.byte	0x03, 0x5f
        /*0052*/ 	.short	0x0101


	//----- nvinfo : EIATTR_VRC_CTA_INIT_COUNT
	.align		4
        /*0054*/ 	.byte	0x02, 0x4a
	.zero		1
	.zero		1


	//----- nvinfo : EIATTR_EXIT_INSTR_OFFSETS
	.align		4
        /*0058*/ 	.byte	0x04, 0x1c
        /*005a*/ 	.short	(.L_35 - .L_34)


	//   ....[0]....
.L_34:
        /*005c*/ 	.word	0x000000e0


	//   ....[1]....
        /*0060*/ 	.word	0x000002a0


	//----- nvinfo : EIATTR_CBANK_PARAM_SIZE
	.align		4
.L_35:
        /*0064*/ 	.byte	0x03, 0x19
        /*0066*/ 	.short	0x0018


	//----- nvinfo : EIATTR_PARAM_CBANK
	.align		4
        /*0068*/ 	.byte	0x04, 0x0a
        /*006a*/ 	.short	(.L_37 - .L_36)
	.align		4
.L_36:
        /*006c*/ 	.word	index@(.nv.constant0._Z24transposeOnGPUColUnroll4PiS_ii)
        /*0070*/ 	.short	0x0380
        /*0072*/ 	.short	0x0018


	//----- nvinfo : EIATTR_SW_WAR
	.align		4
.L_37:
        /*0074*/ 	.byte	0x04, 0x36
        /*0076*/ 	.short	(.L_39 - .L_38)
.L_38:
        /*0078*/ 	.word	0x00000008
.L_39:


//--------------------- .nv.info._Z24transposeOnGPURowUnroll4PiS_ii --------------------------
	.section	.nv.info._Z24transposeOnGPURowUnroll4PiS_ii,"",@"SHT_CUDA_INFO"
	.sectionflags	@""
	.align	4


	//----- nvinfo : EIATTR_CUDA_API_VERSION
	.align		4
        /*0000*/ 	.byte	0x04, 0x37
        /*0002*/ 	.short	(.L_41 - .L_40)
.L_40:
        /*0004*/ 	.word	0x00000082


	//----- nvinfo : EIATTR_KPARAM_INFO
	.align		4
.L_41:
        /*0008*/ 	.byte	0x04, 0x17
        /*000a*/ 	.short	(.L_43 - .L_42)
.L_42:
        /*000c*/ 	.word	0x00000000
        /*0010*/ 	.short	0x0003
        /*0012*/ 	.short	0x0014
        /*0014*/ 	.byte	0x00, 0xf0, 0x11, 0x00


	//----- nvinfo : EIATTR_KPARAM_INFO
	.align		4
.L_43:
        /*0018*/ 	.byte	0x04, 0x17
        /*001a*/ 	.short	(.L_45 - .L_44)
.L_44:
        /*001c*/ 	.word	0x00000000
        /*0020*/ 	.short	0x0002
        /*0022*/ 	.short	0x0010
        /*0024*/ 	.byte	0x00, 0xf0, 0x11, 0x00


	//----- nvinfo : EIATTR_KPARAM_INFO
	.align		4
.L_45:
        /*0028*/ 	.byte	0x04, 0x17
        /*002a*/ 	.short	(.L_47 - .L_46)
.L_46:
        /*002c*/ 	.word	0x00000000
        /*0030*/ 	.short	0x0001
        /*0032*/ 	.short	0x0008
        /*0034*/ 	.byte	0x00, 0xf5, 0x21, 0x00


	//----- nvinfo : EIATTR_KPARAM_INFO
	.align		4
.L_47:
        /*0038*/ 	.byte	0x04, 0x17
        /*003a*/ 	.short	(.L_49 - .L_48)
.L_48:
        /*003c*/ 	.word	0x00000000
        /*0040*/ 	.short	0x0000
        /*0042*/ 	.short	0x0000
        /*0044*/ 	.byte	0x00, 0xf5, 0x21, 0x00


	//----- nvinfo : EIATTR_SPARSE_MMA_MASK
	.align		4
.L_49:
        /*0048*/ 	.byte	0x03, 0x50
        /*004a*/ 	.short	0x0000


	//----- nvinfo : EIATTR_MAXREG_COUNT
	.align		4
        /*004c*/ 	.byte	0x03, 0x1b
        /*004e*/ 	.short	0x00ff


	//----- nvinfo : EIATTR_MERCURY_ISA_VERSION
	.align		4
        /*0050*/ 	.byte	0x03, 0x5f
        /*0052*/ 	.short	0x0101


	//----- nvinfo : EIATTR_VRC_CTA_INIT_COUNT
	.align		4
        /*0054*/ 	.byte	0x02, 0x4a
	.zero		1
	.zero		1


	//----- nvinfo : EIATTR_EXIT_INSTR_OFFSETS
	.align		4
        /*0058*/ 	.byte	0x04, 0x1c
        /*005a*/ 	.short	(.L_51 - .L_50)


	//   ....[0]....
.L_50:
        /*005c*/ 	.word	0x00000100


	//   ....[1]....
        /*0060*/ 	.word	0x000002a0


	//----- nvinfo : EIATTR_CBANK_PARAM_SIZE
	.align		4
.L_51:
        /*0064*/ 	.byte	0x03, 0x19
        /*0066*/ 	.short	0x0018


	//----- nvinfo : EIATTR_PARAM_CBANK
	.align		4
        /*0068*/ 	.byte	0x04, 0x0a
        /*006a*/ 	.short	(.L_53 - .L_52)
	.align		4
.L_52:
        /*006c*/ 	.word	index@(.nv.constant0._Z24transposeOnGPURowUnroll4PiS_ii)
        /*0070*/ 	.short	0x0380
        /*0072*/ 	.short	0x0018


	//----- nvinfo : EIATTR_SW_WAR
	.align		4
.L_53:
        /*0074*/ 	.byte	0x04, 0x36
        /*0076*/ 	.short	(.L_55 - .L_54)
.L_54:
        /*0078*/ 	.word	0x00000008
.L_55:


//--------------------- .nv.info._Z17transposeOnGPUColPiS_ii --------------------------
	.section	.nv.info._Z17transposeOnGPUColPiS_ii,"",@"SHT_CUDA_INFO"
	.sectionflags	@""
	.align	4


	//----- nvinfo : EIATTR_CUDA_API_VERSION
	.align		4
        /*0000*/ 	.byte	0x04, 0x37
        /*0002*/ 	.short	(.L_57 - .L_56)
.L_56:
        /*0004*/ 	.word	0x00000082


	//----- nvinfo : EIATTR_KPARAM_INFO
	.align		4
.L_57:
        /*0008*/ 	.byte	0x04, 0x17
        /*000a*/ 	.short	(.L_59 - .L_58)
.L_58:
        /*000c*/ 	.word	0x00000000
        /*0010*/ 	.short	0x0003
        /*0012*/ 	.short	0x0014
        /*0014*/ 	.byte	0x00, 0xf0, 0x11, 0x00


	//----- nvinfo : EIATTR_KPARAM_INFO
	.align		4
.L_59:
        /*0018*/ 	.byte	0x04, 0x17
        /*001a*/ 	.short	(.L_61 - .L_60)
.L_60:
        /*001c*/ 	.word	0x00000000
        /*0020*/ 	.short	0x0002
        /*0022*/ 	.short	0x0010
        /*0024*/ 	.byte	0x00, 0xf0, 0x11, 0x00


	//----- nvinfo : EIATTR_KPARAM_INFO
	.align		4
.L_61:
        /*0028*/ 	.byte	0x04, 0x17
        /*002a*/ 	.short	(.L_63 - .L_62)
.L_62:
        /*002c*/ 	.word	0x00000000
        /*0030*/ 	.short	0x0001
        /*0032*/ 	.short	0x0008
        /*0034*/ 	.byte	0x00, 0xf5, 0x21, 0x00


	//----- nvinfo : EIATTR_KPARAM_INFO
	.align		4
.L_63:
        /*0038*/ 	.byte	0x04, 0x17
        /*003a*/ 	.short	(.L_65 - .L_64)
.L_64:
        /*003c*/ 	.word	0x00000000
        /*0040*/ 	.short	0x0000
        /*0042*/ 	.short	0x0000
        /*0044*/ 	.byte	0x00, 0xf5, 0x21, 0x00


	//----- nvinfo : EIATTR_SPARSE_MMA_MASK
	.align		4
.L_65:
        /*0048*/ 	.byte	0x03, 0x50
        /*004a*/ 	.short	0x0000


	//----- nvinfo : EIATTR_MAXREG_COUNT
	.align		4
        /*004c*/ 	.byte	0x03, 0x1b
        /*004e*/ 	.short	0x00ff


	//----- nvinfo : EIATTR_MERCURY_ISA_VERSION
	.align		4
        /*0050*/ 	.byte	0x03, 0x5f
        /*0052*/ 	.short	0x0101


	//----- nvinfo : EIATTR_VRC_CTA_INIT_COUNT
	.align		4
        /*0054*/ 	.byte	0x02, 0x4a
	.zero		1
	.zero		1


	//----- nvinfo : EIATTR_EXIT_INSTR_OFFSETS
	.align		4
        /*0058*/ 	.byte	0x04, 0x1c
        /*005a*/ 	.short	(.L_67 - .L_66)


	//   ....[0]....
.L_66:
        /*005c*/ 	.word	0x000000c0


	//   ....[1]....
        /*0060*/ 	.word	0x00000160


	//----- nvinfo : EIATTR_CBANK_PARAM_SIZE
	.align		4
.L_67:
        /*0064*/ 	.byte	0x03, 0x19
        /*0066*/ 	.short	0x0018


	//----- nvinfo : EIATTR_PARAM_CBANK
	.align		4
        /*0068*/ 	.byte	0x04, 0x0a
        /*006a*/ 	.short	(.L_69 - .L_68)
	.align		4
.L_68:
        /*006c*/ 	.word	index@(.nv.constant0._Z17transposeOnGPUColPiS_ii)
        /*0070*/ 	.short	0x0380
        /*0072*/ 	.short	0x0018


	//----- nvinfo : EIATTR_SW_WAR
	.align		4
.L_69:
        /*0074*/ 	.byte	0x04, 0x36
        /*0076*/ 	.short	(.L_71 - .L_70)
.L_70:
        /*0078*/ 	.word	0x00000008
.L_71:


//--------------------- .nv.info._Z17transposeOnGPURowPiS_ii --------------------------
	.section	.nv.info._Z17transposeOnGPURowPiS_ii,"",@"SHT_CUDA_INFO"
	.sectionflags	@""
	.align	4


	//----- nvinfo : EIATTR_CUDA_API_VERSION
	.align		4
        /*0000*/ 	.byte	0x04, 0x37
        /*0002*/ 	.short	(.L_73 - .L_72)
.L_72:
        /*0004*/ 	.word	0x00000082


	//----- nvinfo : EIATTR_KPARAM_INFO
	.align		4
.L_73:
        /*0008*/ 	.byte	0x04, 0x17
        /*000a*/ 	.short	(.L_75 - .L_74)
.L_74:
        /*000c*/ 	.word	0x00000000
        /*0010*/ 	.short	0x0003
        /*0012*/ 	.short	0x0014
        /*0014*/ 	.byte	0x00, 0xf0, 0x11, 0x00


	//----- nvinfo : EIATTR_KPARAM_INFO
	.align		4
.L_75:
        /*0018*/ 	.byte	0x04, 0x17
        /*001a*/ 	.short	(.L_77 - .L_76)
.L_76:
        /*001c*/ 	.word	0x00000000
        /*0020*/ 	.short	0x0002
        /*0022*/ 	.short	0x0010
        /*0024*/ 	.byte	0x00, 0xf0, 0x11, 0x00


	//----- nvinfo : EIATTR_KPARAM_INFO
	.align		4
.L_77:
        /*0028*/ 	.byte	0x04, 0x17
        /*002a*/ 	.short	(.L_79 - .L_78)
.L_78:
        /*002c*/ 	.word	0x00000000
        /*0030*/ 	.short	0x0001
        /*0032*/ 	.short	0x0008
        /*0034*/ 	.byte	0x00, 0xf5, 0x21, 0x00


	//----- nvinfo : EIATTR_KPARAM_INFO
	.align		4
.L_79:
        /*0038*/ 	.byte	0x04, 0x17
        /*003a*/ 	.short	(.L_81 - .L_80)
.L_80:
        /*003c*/ 	.word	0x00000000
        /*0040*/ 	.short	0x0000
        /*0042*/ 	.short	0x0000
        /*0044*/ 	.byte	0x00, 0xf5, 0x21, 0x00


	//----- nvinfo : EIATTR_SPARSE_MMA_MASK
	.align		4
.L_81:
        /*0048*/ 	.byte	0x03, 0x50
        /*004a*/ 	.short	0x0000


	//----- nvinfo : EIATTR_MAXREG_COUNT
	.align		4
        /*004c*/ 	.byte	0x03, 0x1b
        /*004e*/ 	.short	0x00ff


	//----- nvinfo : EIATTR_MERCURY_ISA_VERSION
	.align		4
        /*0050*/ 	.byte	0x03, 0x5f
        /*0052*/ 	.short	0x0101


	//----- nvinfo : EIATTR_VRC_CTA_INIT_COUNT
	.align		4
        /*0054*/ 	.byte	0x02, 0x4a
	.zero		1
	.zero		1


	//----- nvinfo : EIATTR_EXIT_INSTR_OFFSETS
	.align		4
        /*0058*/ 	.byte	0x04, 0x1c
        /*005a*/ 	.short	(.L_83 - .L_82)


	//   ....[0]....
.L_82:
        /*005c*/ 	.word	0x000000c0


	//   ....[1]....
        /*0060*/ 	.word	0x00000160


	//----- nvinfo : EIATTR_CBANK_PARAM_SIZE
	.align		4
.L_83:
        /*0064*/ 	.byte	0x03, 0x19
        /*0066*/ 	.short	0x0018


	//----- nvinfo : EIATTR_PARAM_CBANK
	.align		4
        /*0068*/ 	.byte	0x04, 0x0a
        /*006a*/ 	.short	(.L_85 - .L_84)
	.align		4
.L_84:
        /*006c*/ 	.word	index@(.nv.constant0._Z17transposeOnGPURowPiS_ii)
        /*0070*/ 	.short	0x0380
        /*0072*/ 	.short	0x0018


	//----- nvinfo : EIATTR_SW_WAR
	.align		4
.L_85:
        /*0074*/ 	.byte	0x04, 0x36
        /*0076*/ 	.short	(.L_87 - .L_86)
.L_86:
        /*0078*/ 	.word	0x00000008
.L_87:


//--------------------- .nv.callgraph             --------------------------
	.section	.nv.callgraph,"",@"SHT_CUDA_CALLGRAPH"
	.align	4
	.sectionentsize	8
	.align		4
        /*0000*/ 	.word	0x00000000
	.align		4
        /*0004*/ 	.word	0xffffffff
	.align		4
        /*0008*/ 	.word	0x00000000
	.align		4
        /*000c*/ 	.word	0xfffffffe
	.align		4
        /*0010*/ 	.word	0x00000000
	.align		4
        /*0014*/ 	.word	0xfffffffd
	.align		4
        /*0018*/ 	.word	0x00000000
	.align		4
        /*001c*/ 	.word	0xfffffffc


//--------------------- .text._Z24transposeOnGPUColUnroll4PiS_ii --------------------------
	.section	.text._Z24transposeOnGPUColUnroll4PiS_ii,"ax",@progbits
	.align	128
        .global         _Z24transposeOnGPUColUnroll4PiS_ii
        .type           _Z24transposeOnGPUColUnroll4PiS_ii,@function
        .size           _Z24transposeOnGPUColUnroll4PiS_ii,(.L_x_4 - _Z24transposeOnGPUColUnroll4PiS_ii)
        .other          _Z24transposeOnGPUColUnroll4PiS_ii,@"STO_CUDA_ENTRY STV_DEFAULT"
_Z24transposeOnGPUColUnroll4PiS_ii:
.text._Z24transposeOnGPUColUnroll4PiS_ii:
[----:B------:R-:W-:Y:S01]  /*0000*/  LDC R1, c[0x0][0x37c] ;  /* 0x0000df00ff017b82 */ /* 0x000fe20000000800 */
[----:B------:R-:W0:Y:S01]  /*0010*/  S2R R0, SR_CTAID.X ;  /* 0x0000000000007919 */ /* 0x000e220000002500 */
[----:B------:R-:W1:Y:S06]  /*0020*/  LDCU UR6, c[0x0][0x360] ;  /* 0x00006c00ff0677ac */ /* 0x000e6c0008000800 */
[----:B------:R-:W2:Y:S01]  /*0030*/  LDC.64 R6, c[0x0][0x390] ;  /* 0x0000e400ff067b82 */ /* 0x000ea20000000a00 */
[----:B------:R-:W0:Y:S01]  /*0040*/  S2R R3, SR_TID.X ;  /* 0x0000000000037919 */ /* 0x000e220000002100 */
[----:B------:R-:W3:Y:S01]  /*0050*/  LDCU UR5, c[0x0][0x364] ;  /* 0x00006c80ff0577ac */ /* 0x000ee20008000800 */
[----:B------:R-:W3:Y:S01]  /*0060*/  S2R R11, SR_CTAID.Y ;  /* 0x00000000000b7919 */ /* 0x000ee20000002600 */
[----:B------:R-:W3:Y:S01]  /*0070*/  S2R R2, SR_TID.Y ;  /* 0x0000000000027919 */ /* 0x000ee20000002200 */
[----:B-1----:R-:W-:-:S06]  /*0080*/  UIMAD UR4, UR6, 0x3, URZ ;  /* 0x00000003060478a4 */ /* 0x002fcc000f8e02ff */
[----:B0-----:R-:W-:-:S05]  /*0090*/  IMAD R0, R0, UR4, R3 ;  /* 0x0000000400007c24 */ /* 0x001fca000f8e0203 */
[----:B------:R-:W-:Y:S01]  /*00a0*/  IADD3 R3, PT, PT, R0, UR4, RZ ;  /* 0x0000000400037c10 */ /* 0x000fe2000fffe0ff */
[----:B---3--:R-:W-:-:S05]  /*00b0*/  IMAD R11, R11, UR5, R2 ;  /* 0x000000050b0b7c24 */ /* 0x008fca000f8e0202 */
[----:B--2---:R-:W-:-:S04]  /*00c0*/  ISETP.GE.U32.AND P0, PT, R11, R7, PT ;  /* 0x000000070b00720c */ /* 0x004fc80003f06070 */
[----:B------:R-:W-:-:S13]  /*00d0*/  ISETP.GE.U32.OR P0, PT, R3, R6, P0 ;  /* 0x000000060300720c */ /* 0x000fda0000706470 */
[----:B------:R-:W-:Y:S05]  /*00e0*/  @P0 EXIT ;  /* 0x000000000000094d */ /* 0x000fea0003800000 */
[----:B------:R-:W0:Y:S01]  /*00f0*/  LDC.64 R4, c[0x0][0x380] ;  /* 0x0000e000ff047b82 */ /* 0x000e220000000a00 */
[----:B------:R-:W1:Y:S01]  /*0100*/  LDCU.64 UR4, c[0x0][0x358] ;  /* 0x00006b00ff0477ac */ /* 0x000e620008000a00 */
[----:B------:R-:W-:-:S06]  /*0110*/  IMAD R10, R0, R7, R11 ;  /* 0x00000007000a7224 */ /* 0x000fcc00078e020b */
[----:B------:R-:W2:Y:S01]  /*0120*/  LDC.64 R2, c[0x0][0x388] ;  /* 0x0000e200ff027b82 */ /* 0x000ea20000000a00 */
[----:B0-----:R-:W-:-:S05]  /*0130*/  IMAD.WIDE R8, R10, 0x4, R4 ;  /* 0x000000040a087825 */ /* 0x001fca00078e0204 */
[----:B-1----:R-:W3:Y:S01]  /*0140*/  LDG.E R17, desc[UR4][R8.64] ;  /* 0x0000000408117981 */ /* 0x002ee2000c1e1900 */
[----:B------:R-:W-:Y:S02]  /*0150*/  IMAD R15, R11, R6, R0 ;  /* 0x000000060b0f7224 */ /* 0x000fe400078e0200 */
[----:B------:R-:W-:Y:S02]  /*0160*/  IMAD R0, R7, UR6, R10 ;  /* 0x0000000607007c24 */ /* 0x000fe4000f8e020a */
[----:B--2---:R-:W-:-:S04]  /*0170*/  IMAD.WIDE R10, R15, 0x4, R2 ;  /* 0x000000040f0a7825 */ /* 0x004fc800078e0202 */
[----:B------:R-:W-:Y:S01]  /*0180*/  IMAD.WIDE.U32 R12, R0, 0x4, R4 ;  /* 0x00000004000c7825 */ /* 0x000fe200078e0004 */
[----:B---3--:R-:W-:Y:S05]  /*0190*/  STG.E desc[UR4][R10.64], R17 ;  /* 0x000000110a007986 */ /* 0x008fea000c101904 */
[----:B------:R-:W2:Y:S01]  /*01a0*/  LDG.E R13, desc[UR4][R12.64] ;  /* 0x000000040c0d7981 */ /* 0x000ea2000c1e1900 */
[----:B------:R-:W-:Y:S01]  /*01b0*/  IADD3 R19, PT, PT, R15, UR6, RZ ;  /* 0x000000060f137c10 */ /* 0x000fe2000fffe0ff */
[----:B------:R-:W-:-:S04]  /*01c0*/  IMAD R0, R7, UR6, R0 ;  /* 0x0000000607007c24 */ /* 0x000fc8000f8e0200 */
[----:B------:R-:W-:-:S04]  /*01d0*/  IMAD.WIDE.U32 R14, R19, 0x4, R2 ;  /* 0x00000004130e7825 */ /* 0x000fc800078e0002 */
[----:B------:R-:W-:Y:S01]  /*01e0*/  IMAD.WIDE.U32 R8, R0, 0x4, R4 ;  /* 0x0000000400087825 */ /* 0x000fe200078e0004 */
[----:B--2---:R-:W-:Y:S05]  /*01f0*/  STG.E desc[UR4][R14.64], R13 ;  /* 0x0000000d0e007986 */ /* 0x004fea000c101904 */
[----:B------:R-:W2:Y:S01]  /*0200*/  LDG.E R9, desc[UR4][R8.64] ;  /* 0x0000000408097981 */ /* 0x000ea2000c1e1900 */
[----:B------:R-:W-:Y:S01]  /*0210*/  IADD3 R19, PT, PT, R19, UR6, RZ ;  /* 0x0000000613137c10 */ /* 0x000fe2000fffe0ff */
[----:B------:R-:W-:-:S04]  /*0220*/  IMAD R21, R7, UR6, R0 ;  /* 0x0000000607157c24 */ /* 0x000fc8000f8e0200 */
[----:B------:R-:W-:-:S04]  /*0230*/  IMAD.WIDE.U32 R6, R19, 0x4, R2 ;  /* 0x0000000413067825 */ /* 0x000fc800078e0002 */
[----:B------:R-:W-:Y:S01]  /*0240*/  IMAD.WIDE.U32 R4, R21, 0x4, R4 ;  /* 0x0000000415047825 */ /* 0x000fe200078e0004 */
[----:B--2---:R-:W-:Y:S05]  /*0250*/  STG.E desc[UR4][R6.64], R9 ;  /* 0x0000000906007986 */ /* 0x004fea000c101904 */
[----:B------:R-:W2:Y:S01]  /*0260*/  LDG.E R5, desc[UR4][R4.64] ;  /* 0x0000000404057981 */ /* 0x000ea2000c1e1900 */
[----:B------:R-:W-:-:S05]  /*0270*/  IADD3 R19, PT, PT, R19, UR6, RZ ;  /* 0x0000000613137c10 */ /* 0x000fca000fffe0ff */
[----:B------:R-:W-:-:S05]  /*0280*/  IMAD.WIDE.U32 R2, R19, 0x4, R2 ;  /* 0x0000000413027825 */ /* 0x000fca00078e0002 */
[----:B--2---:R-:W-:Y:S01]  /*0290*/  STG.E desc[UR4][R2.64], R5 ;  /* 0x0000000502007986 */ /* 0x004fe2000c101904 */
[----:B------:R-:W-:Y:S05]  /*02a0*/  EXIT ;  /* 0x000000000000794d */ /* 0x000fea0003800000 */
.L_x_0:
[----:B------:R-:W-:-:S00]  /*02b0*/  BRA `(.L_x_0) ;  /* 0xfffffffc00fc7947 */ /* 0x000fc0000383ffff */
[----:B------:R-:W-:-:S00]  /*02c0*/  NOP ;  /* 0x0000000000007918 */ /* 0x000fc00000000000 */
        /* <DEDUP_REMOVED lines=11> */
.L_x_4:


//--------------------- .text._Z24transposeOnGPURowUnroll4PiS_ii --------------------------
	.section	.text._Z24transposeOnGPURowUnroll4PiS_ii,"ax",@progbits
	.align	128
        .global         _Z24transposeOnGPURowUnroll4PiS_ii
        .type           _Z24transposeOnGPURowUnroll4PiS_ii,@function
        .size           _Z24transposeOnGPURowUnroll4PiS_ii,(.L_x_5 - _Z24transposeOnGPURowUnroll4PiS_ii)
        .other          _Z24transposeOnGPURowUnroll4PiS_ii,@"STO_CUDA_ENTRY STV_DEFAULT"
_Z24transposeOnGPURowUnroll4PiS_ii:
.text._Z24transposeOnGPURowUnroll4PiS_ii:
[----:B------:R-:W-:Y:S01]  /*0000*/  LDC R1, c[0x0][0x37c] ;  /* 0x0000df00ff017b82 */ /* 0x000fe20000000800 */
[----:B------:R-:W0:Y:S07]  /*0010*/  S2R R3, SR_TID.X ;  /* 0x0000000000037919 */ /* 0x000e2e0000002100 */
[----:B------:R-:W1:Y:S01]  /*0020*/  S2UR UR4, SR_CTAID.X ;  /* 0x00000000000479c3 */ /* 0x000e620000002500 */
[----:B------:R-:W2:Y:S01]  /*0030*/  LDCU.64 UR6, c[0x0][0x390] ;  /* 0x00007200ff0677ac */ /* 0x000ea20008000a00 */
[----:B------:R-:W3:Y:S06]  /*0040*/  S2R R5, SR_TID.Y ;  /* 0x0000000000057919 */ /* 0x000eec0000002200 */
[----:B------:R-:W1:Y:S08]  /*0050*/  LDC R0, c[0x0][0x360] ;  /* 0x0000d800ff007b82 */ /* 0x000e700000000800 */
[----:B------:R-:W3:Y:S08]  /*0060*/  S2UR UR5, SR_CTAID.Y ;  /* 0x00000000000579c3 */ /* 0x000ef00000002600 */
[----:B------:R-:W3:Y:S01]  /*0070*/  LDC R4, c[0x0][0x364] ;  /* 0x0000d900ff047b82 */ /* 0x000ee20000000800 */
[----:B-1----:R-:W-:-:S05]  /*0080*/  IMAD R2, R0, UR4, RZ ;  /* 0x0000000400027c24 */ /* 0x002fca000f8e02ff */
[----:B0-----:R-:W-:Y:S01]  /*0090*/  LEA R3, R2, R3, 0x2 ;  /* 0x0000000302037211 */ /* 0x001fe200078e10ff */
[----:B---3--:R-:W-:-:S04]  /*00a0*/  IMAD R2, R4, UR5, R5 ;  /* 0x0000000504027c24 */ /* 0x008fc8000f8e0205 */
[--C-:B------:R-:W-:Y:S02]  /*00b0*/  IMAD R4, R0, 0x3, R3.reuse ;  /* 0x0000000300047824 */ /* 0x100fe400078e0203 */
[C---:B--2---:R-:W-:Y:S01]  /*00c0*/  IMAD R9, R2.reuse, UR6, R3 ;  /* 0x0000000602097c24 */ /* 0x044fe2000f8e0203 */
[----:B------:R-:W-:Y:S01]  /*00d0*/  ISETP.GE.AND P0, PT, R2, UR7, PT ;  /* 0x0000000702007c0c */ /* 0x000fe2000bf06270 */
[----:B------:R-:W-:-:S03]  /*00e0*/  IMAD R13, R3, UR7, R2 ;  /* 0x00000007030d7c24 */ /* 0x000fc6000f8e0202 */
[----:B------:R-:W-:-:S13]  /*00f0*/  ISETP.GE.U32.OR P0, PT, R4, UR6, P0 ;  /* 0x0000000604007c0c */ /* 0x000fda0008706470 */
[----:B------:R-:W-:Y:S05]  /*0100*/  @P0 EXIT ;  /* 0x000000000000094d */ /* 0x000fea0003800000 */
[----:B------:R-:W0:Y:S01]  /*0110*/  LDC.64 R4, c[0x0][0x380] ;  /* 0x0000e000ff047b82 */ /* 0x000e220000000a00 */
[----:B------:R-:W1:Y:S07]  /*0120*/  LDCU.64 UR4, c[0x0][0x358] ;  /* 0x00006b00ff0477ac */ /* 0x000e6e0008000a00 */
[----:B------:R-:W2:Y:S01]  /*0130*/  LDC.64 R2, c[0x0][0x388] ;  /* 0x0000e200ff027b82 */ /* 0x000ea20000000a00 */
[----:B0-----:R-:W-:-:S05]  /*0140*/  IMAD.WIDE R6, R9, 0x4, R4 ;  /* 0x0000000409067825 */ /* 0x001fca00078e0204 */
[----:B-1----:R-:W3:Y:S01]  /*0150*/  LDG.E R17, desc[UR4][R6.64] ;  /* 0x0000000406117981 */ /* 0x002ee2000c1e1900 */
[----:B------:R-:W-:Y:S01]  /*0160*/  IADD3 R15, PT, PT, R9, R0, RZ ;  /* 0x00000000090f7210 */ /* 0x000fe20007ffe0ff */
[----:B--2---:R-:W-:-:S04]  /*0170*/  IMAD.WIDE R8, R13, 0x4, R2 ;  /* 0x000000040d087825 */ /* 0x004fc800078e0202 */
[C---:B------:R-:W-:Y:S01]  /*0180*/  IMAD.WIDE.U32 R10, R15.reuse, 0x4, R4 ;  /* 0x000000040f0a7825 */ /* 0x040fe200078e0004 */
[----:B------:R-:W-:Y:S01]  /*0190*/  IADD3 R21, PT, PT, R15, R0, RZ ;  /* 0x000000000f157210 */ /* 0x000fe20007ffe0ff */
[----:B---3--:R-:W-:Y:S04]  /*01a0*/  STG.E desc[UR4][R8.64], R17 ;  /* 0x0000001108007986 */ /* 0x008fe8000c101904 */
[----:B------:R-:W2:Y:S01]  /*01b0*/  LDG.E R11, desc[UR4][R10.64] ;  /* 0x000000040a0b7981 */ /* 0x000ea2000c1e1900 */
[----:B------:R-:W-:Y:S02]  /*01c0*/  IMAD R19, R0, UR7, R13 ;  /* 0x0000000700137c24 */ /* 0x000fe4000f8e020d */
[----:B------:R-:W-:-:S04]  /*01d0*/  IMAD.WIDE.U32 R14, R21, 0x4, R4 ;  /* 0x00000004150e7825 */ /* 0x000fc800078e0004 */
[----:B------:R-:W-:Y:S01]  /*01e0*/  IMAD.WIDE.U32 R12, R19, 0x4, R2 ;  /* 0x00000004130c7825 */ /* 0x000fe200078e0002 */
[----:B------:R-:W-:-:S04]  /*01f0*/  IADD3 R21, PT, PT, R21, R0, RZ ;  /* 0x0000000015157210 */ /* 0x000fc80007ffe0ff */
[----:B--2---:R-:W-:Y:S04]  /*0200*/  STG.E desc[UR4][R12.64], R11 ;  /* 0x0000000b0c007986 */ /* 0x004fe8000c101904 */
[----:B------:R-:W2:Y:S01]  /*0210*/  LDG.E R15, desc[UR4][R14.64] ;  /* 0x000000040e0f7981 */ /* 0x000ea2000c1e1900 */
[----:B------:R-:W-:Y:S02]  /*0220*/  IMAD R19, R0, UR7, R19 ;  /* 0x0000000700137c24 */ /* 0x000fe4000f8e0213 */
[----:B------:R-:W-:-:S04]  /*0230*/  IMAD.WIDE.U32 R4, R21, 0x4, R4 ;  /* 0x0000000415047825 */ /* 0x000fc800078e0004 */
[----:B------:R-:W-:-:S05]  /*0240*/  IMAD.WIDE.U32 R6, R19, 0x4, R2 ;  /* 0x0000000413067825 */ /* 0x000fca00078e0002 */
[----:B--2---:R-:W-:Y:S04]  /*0250*/  STG.E desc[UR4][R6.64], R15 ;  /* 0x0000000f06007986 */ /* 0x004fe8000c101904 */
[----:B------:R-:W2:Y:S01]  /*0260*/  LDG.E R5, desc[UR4][R4.64] ;  /* 0x0000000404057981 */ /* 0x000ea2000c1e1900 */
[----:B------:R-:W-:-:S04]  /*0270*/  IMAD R19, R0, UR7, R19 ;  /* 0x0000000700137c24 */ /* 0x000fc8000f8e0213 */
[----:B------:R-:W-:-:S05]  /*0280*/  IMAD.WIDE.U32 R2, R19, 0x4, R2 ;  /* 0x0000000413027825 */ /* 0x000fca00078e0002 */
[----:B--2---:R-:W-:Y:S01]  /*0290*/  STG.E desc[UR4][R2.64], R5 ;  /* 0x0000000502007986 */ /* 0x004fe2000c101904 */
[----:B------:R-:W-:Y:S05]  /*02a0*/  EXIT ;  /* 0x000000000000794d */ /* 0x000fea0003800000 */
.L_x_1:
        /* <DEDUP_REMOVED lines=13> */
.L_x_5:


//--------------------- .text._Z17transposeOnGPUColPiS_ii --------------------------
	.section	.text._Z17transposeOnGPUColPiS_ii,"ax",@progbits
	.align	128
        .global         _Z17transposeOnGPUColPiS_ii
        .type           _Z17transposeOnGPUColPiS_ii,@function
        .size           _Z17transposeOnGPUColPiS_ii,(.L_x_6 - _Z17transposeOnGPUColPiS_ii)
        .other          _Z17transposeOnGPUColPiS_ii,@"STO_CUDA_ENTRY STV_DEFAULT"
_Z17transposeOnGPUColPiS_ii:
.text._Z17transposeOnGPUColPiS_ii:
[----:B------:R-:W-:Y:S01]  /*0000*/  LDC R1, c[0x0][0x37c] ;  /* 0x0000df00ff017b82 */ /* 0x000fe20000000800 */
[----:B------:R-:W0:Y:S01]  /*0010*/  S2R R7, SR_CTAID.Y ;  /* 0x0000000000077919 */ /* 0x000e220000002600 */
[----:B------:R-:W1:Y:S01]  /*0020*/  LDCU UR4, c[0x0][0x360] ;  /* 0x00006c00ff0477ac */ /* 0x000e620008000800 */
[----:B------:R-:W0:Y:S01]  /*0030*/  S2R R2, SR_TID.Y ;  /* 0x0000000000027919 */ /* 0x000e220000002200 */
[----:B------:R-:W0:Y:S01]  /*0040*/  LDCU UR5, c[0x0][0x364] ;  /* 0x00006c80ff0577ac */ /* 0x000e220008000800 */
[----:B------:R-:W1:Y:S01]  /*0050*/  S2R R0, SR_CTAID.X ;  /* 0x0000000000007919 */ /* 0x000e620000002500 */
[----:B------:R-:W2:Y:S01]  /*0060*/  LDCU.64 UR6, c[0x0][0x390] ;  /* 0x00007200ff0677ac */ /* 0x000ea20008000a00 */
[----:B------:R-:W1:Y:S01]  /*0070*/  S2R R3, SR_TID.X ;  /* 0x0000000000037919 */ /* 0x000e620000002100 */
[----:B0-----:R-:W-:-:S05]  /*0080*/  IMAD R7, R7, UR5, R2 ;  /* 0x0000000507077c24 */ /* 0x001fca000f8e0202 */
[----:B--2---:R-:W-:Y:S01]  /*0090*/  ISETP.GE.U32.AND P0, PT, R7, UR7, PT ;  /* 0x0000000707007c0c */ /* 0x004fe2000bf06070 */
[----:B-1----:R-:W-:-:S05]  /*00a0*/  IMAD R0, R0, UR4, R3 ;  /* 0x0000000400007c24 */ /* 0x002fca000f8e0203 */
[----:B------:R-:W-:-:S13]  /*00b0*/  ISETP.GE.U32.OR P0, PT, R0, UR6, P0 ;  /* 0x0000000600007c0c */ /* 0x000fda0008706470 */
[----:B------:R-:W-:Y:S05]  /*00c0*/  @P0 EXIT ;  /* 0x000000000000094d */ /* 0x000fea0003800000 */
[----:B------:R-:W0:Y:S01]  /*00d0*/  LDC.64 R2, c[0x0][0x380] ;  /* 0x0000e000ff027b82 */ /* 0x000e220000000a00 */
[----:B------:R-:W1:Y:S01]  /*00e0*/  LDCU.64 UR4, c[0x0][0x358] ;  /* 0x00006b00ff0477ac */ /* 0x000e620008000a00 */
[----:B------:R-:W-:-:S04]  /*00f0*/  IMAD R5, R0, UR7, R7 ;  /* 0x0000000700057c24 */ /* 0x000fc8000f8e0207 */
[----:B0-----:R-:W-:Y:S02]  /*0100*/  IMAD.WIDE.U32 R2, R5, 0x4, R2 ;  /* 0x0000000405027825 */ /* 0x001fe400078e0002 */
[----:B------:R-:W0:Y:S04]  /*0110*/  LDC.64 R4, c[0x0][0x388] ;  /* 0x0000e200ff047b82 */ /* 0x000e280000000a00 */
[----:B-1----:R-:W2:Y:S01]  /*0120*/  LDG.E R3, desc[UR4][R2.64] ;  /* 0x0000000402037981 */ /* 0x002ea2000c1e1900 */
[----:B------:R-:W-:-:S04]  /*0130*/  IMAD R7, R7, UR6, R0 ;  /* 0x0000000607077c24 */ /* 0x000fc8000f8e0200 */
[----:B0-----:R-:W-:-:S05]  /*0140*/  IMAD.WIDE.U32 R4, R7, 0x4, R4 ;  /* 0x0000000407047825 */ /* 0x001fca00078e0004 */
[----:B--2---:R-:W-:Y:S01]  /*0150*/  STG.E desc[UR4][R4.64], R3 ;  /* 0x0000000304007986 */ /* 0x004fe2000c101904 */
[----:B------:R-:W-:Y:S05]  /*0160*/  EXIT ;  /* 0x000000000000794d */ /* 0x000fea0003800000 */
.L_x_2:
        /* <DEDUP_REMOVED lines=9> */
.L_x_6:


//--------------------- .text._Z17transposeOnGPURowPiS_ii --------------------------
	.section	.text._Z17transposeOnGPURowPiS_ii,"ax",@progbits
	.align	128
        .global         _Z17transposeOnGPURowPiS_ii
        .type           _Z17transposeOnGPURowPiS_ii,@function
        .size           _Z17transposeOnGPURowPiS_ii,(.L_x_7 - _Z17transposeOnGPURowPiS_ii)
        .other          _Z17transposeOnGPURowPiS_ii,@"STO_CUDA_ENTRY STV_DEFAULT"
_Z17transposeOnGPURowPiS_ii:
.text._Z17transposeOnGPURowPiS_ii:
[----:B------:R-:W-:Y:S01]  /*0000*/  LDC R1, c[0x0][0x37c] ;  /* 0x0000df00ff017b82 */ /* 0x000fe20000000800 */
[----:B------:R-:W0:Y:S07]  /*0010*/  S2R R2, SR_TID.Y ;  /* 0x0000000000027919 */ /* 0x000e2e0000002200 */
[----:B------:R-:W1:Y:S01]  /*0020*/  LDC R0, c[0x0][0x360] ;  /* 0x0000d800ff007b82 */ /* 0x000e620000000800 */
[----:B------:R-:W2:Y:S01]  /*0030*/  LDCU.64 UR6, c[0x0][0x390] ;  /* 0x00007200ff0677ac */ /* 0x000ea20008000a00 */
[----:B------:R-:W1:Y:S06]  /*0040*/  S2R R3, SR_TID.X ;  /* 0x0000000000037919 */ /* 0x000e6c0000002100 */
[----:B------:R-:W0:Y:S08]  /*0050*/  S2UR UR5, SR_CTAID.Y ;  /* 0x00000000000579c3 */ /* 0x000e300000002600 */
[----:B------:R-:W0:Y:S08]  /*0060*/  LDC R7, c[0x0][0x364] ;  /* 0x0000d900ff077b82 */ /* 0x000e300000000800 */
[----:B------:R-:W1:Y:S01]  /*0070*/  S2UR UR4, SR_CTAID.X ;  /* 0x00000000000479c3 */ /* 0x000e620000002500 */
[----:B0-----:R-:W-:-:S05]  /*0080*/  IMAD R7, R7, UR5, R2 ;  /* 0x0000000507077c24 */ /* 0x001fca000f8e0202 */
[----:B--2---:R-:W-:Y:S01]  /*0090*/  ISETP.GE.AND P0, PT, R7, UR7, PT ;  /* 0x0000000707007c0c */ /* 0x004fe2000bf06270 */
[----:B-1----:R-:W-:-:S05]  /*00a0*/  IMAD R0, R0, UR4, R3 ;  /* 0x0000000400007c24 */ /* 0x002fca000f8e0203 */
[----:B------:R-:W-:-:S13]  /*00b0*/  ISETP.GE.OR P0, PT, R0, UR6, P0 ;  /* 0x0000000600007c0c */ /* 0x000fda0008706670 */
[----:B------:R-:W-:Y:S05]  /*00c0*/  @P0 EXIT ;  /* 0x000000000000094d */ /* 0x000fea0003800000 */
[----:B------:R-:W0:Y:S01]  /*00d0*/  LDC.64 R2, c[0x0][0x380] ;  /* 0x0000e000ff027b82 */ /* 0x000e220000000a00 */
[----:B------:R-:W1:Y:S01]  /*00e0*/  LDCU.64 UR4, c[0x0][0x358] ;  /* 0x00006b00ff0477ac */ /* 0x000e620008000a00 */
[----:B------:R-:W-:-:S04]  /*00f0*/  IMAD R5, R7, UR6, R0 ;  /* 0x0000000607057c24 */ /* 0x000fc8000f8e0200 */
[----:B0-----:R-:W-:Y:S02]  /*0100*/  IMAD.WIDE R2, R5, 0x4, R2 ;  /* 0x0000000405027825 */ /* 0x001fe400078e0202 */
[----:B------:R-:W0:Y:S04]  /*0110*/  LDC.64 R4, c[0x0][0x388] ;  /* 0x0000e200ff047b82 */ /* 0x000e280000000a00 */
[----:B-1----:R-:W2:Y:S01]  /*0120*/  LDG.E R3, desc[UR4][R2.64] ;  /* 0x0000000402037981 */ /* 0x002ea2000c1e1900 */
[----:B------:R-:W-:-:S04]  /*0130*/  IMAD R7, R0, UR7, R7 ;  /* 0x0000000700077c24 */ /* 0x000fc8000f8e0207 */
[----:B0-----:R-:W-:-:S05]  /*0140*/  IMAD.WIDE R4, R7, 0x4, R4 ;  /* 0x0000000407047825 */ /* 0x001fca00078e0204 */
[----:B--2---:R-:W-:Y:S01]  /*0150*/  STG.E desc[UR4][R4.64], R3 ;  /* 0x0000000304007986 */ /* 0x004fe2000c101904 */
[----:B------:R-:W-:Y:S05]  /*0160*/  EXIT ;  /* 0x000000000000794d */ /* 0x000fea0003800000 */
.L_x_3:
        /* <DEDUP_REMOVED lines=9> */
.L_x_7:


//--------------------- .nv.shared.reserved.0     --------------------------
	.section	.nv.shared.reserved.0,"aw",@nobits
	.weak		__nv_reservedSMEM_offset_0_alias
	.size		__nv_reservedSMEM_offset_0_alias, 0, 64
	.other		__nv_reservedSMEM_offset_0_alias,@"STO_CUDA_RESERVED_SHARED STV_DEFAULT"
__nv_reservedSMEM_offset_0_alias:
	.zero		0
	.zero		64


//--------------------- .nv.constant0._Z24transposeOnGPUColUnroll4PiS_ii --------------------------
	.section	.nv.constant0._Z24transposeOnGPUColUnroll4PiS_ii,"a",@progbits
	.sectionflags	@""
	.align	4
.nv.constant0._Z24transposeOnGPUColUnroll4PiS_ii:
	.zero		920


//--------------------- .nv.constant0._Z24transposeOnGPURowUnroll4PiS_ii --------------------------
	.section	.nv.constant0._Z24transposeOnGPURowUnroll4PiS_ii,"a",@progbits
	.sectionflags	@""
	.align	4
.nv.constant0._Z24transposeOnGPURowUnroll4PiS_ii:
	.zero		920


//--------------------- .nv.constant0._Z17transposeOnGPUColPiS_ii --------------------------
	.section	.nv.constant0._Z17transposeOnGPUColPiS_ii,"a",@progbits
	.sectionflags	@""
	.align	4
.nv.constant0._Z17transposeOnGPUColPiS_ii:
	.zero		920


//--------------------- .nv.constant0._Z17transposeOnGPURowPiS_ii --------------------------
	.section	.nv.constant0._Z17transposeOnGPURowPiS_ii,"a",@progbits
	.sectionflags	@""
	.align	4
.nv.constant0._Z17transposeOnGPURowPiS_ii:
	.zero		920


//--------------------- SYMBOLS --------------------------

	.type		.nv.reservedSmem.offset0,@object
	.size		.nv.reservedSmem.offset0,0x4
